	.headerflags	@"EF_CUDA_TEXMODE_UNIFIED EF_CUDA_64BIT_ADDRESS EF_CUDA_ACCELERATORS EF_CUDA_SM90 EF_CUDA_VIRTUAL_SM(EF_CUDA_SM90)"
	.elftype	@"ET_EXEC"


//--------------------- .nv.info                  --------------------------
	.section	.nv.info,"",@"SHT_CUDA_INFO"
	.align	4


	//----- nvinfo : EIATTR_REGCOUNT
	.align		4
        /*0000*/ 	.byte	0x04, 0x2f
        /*0002*/ 	.short	(.L_3 - .L_2)
	.align		4
.L_2:
        /*0004*/ 	.word	index@(triton_poi_fused__native_batch_norm_legit_no_training_relu_47)
        /*0008*/ 	.word	0x00000020


	//----- nvinfo : EIATTR_MIN_STACK_SIZE
	.align		4
.L_3:
        /*000c*/ 	.byte	0x04, 0x12
        /*000e*/ 	.short	(.L_5 - .L_4)
	.align		4
.L_4:
        /*0010*/ 	.word	index@(triton_poi_fused__native_batch_norm_legit_no_training_relu_47)
        /*0014*/ 	.word	0x00000000


	//----- nvinfo : EIATTR_FRAME_SIZE
	.align		4
.L_5:
        /*0018*/ 	.byte	0x04, 0x11
        /*001a*/ 	.short	(.L_7 - .L_6)
	.align		4
.L_6:
        /*001c*/ 	.word	index@(triton_poi_fused__native_batch_norm_legit_no_training_relu_47)
        /*0020*/ 	.word	0x00000000


	//----- nvinfo : EIATTR_MIN_STACK_SIZE
	.align		4
.L_7:
        /*0024*/ 	.byte	0x04, 0x12
        /*0026*/ 	.short	(.L_9 - .L_8)
	.align		4
.L_8:
        /*0028*/ 	.word	index@(triton_poi_fused__native_batch_norm_legit_no_training_relu_47)
        /*002c*/ 	.word	0x00000000
.L_9:


//--------------------- .nv.info.triton_poi_fused__native_batch_norm_legit_no_training_relu_47 --------------------------
	.section	.nv.info.triton_poi_fused__native_batch_norm_legit_no_training_relu_47,"",@"SHT_CUDA_INFO"
	.sectionflags	@""
	.align	4


	//----- nvinfo : EIATTR_CUDA_API_VERSION
	.align		4
        /*0000*/ 	.byte	0x04, 0x37
        /*0002*/ 	.short	(.L_11 - .L_10)
.L_10:
        /*0004*/ 	.word	0x0000007c


	//----- nvinfo : EIATTR_KPARAM_INFO
	.align		4
.L_11:
        /*0008*/ 	.byte	0x04, 0x17
        /*000a*/ 	.short	(.L_13 - .L_12)
.L_12:
        /*000c*/ 	.word	0x00000000
        /*0010*/ 	.short	0x0007
        /*0012*/ 	.short	0x0034
        /*0014*/ 	.byte	0x00, 0xf0, 0x11, 0x00


	//----- nvinfo : EIATTR_KPARAM_INFO
	.align		4
.L_13:
        /*0018*/ 	.byte	0x04, 0x17
        /*001a*/ 	.short	(.L_15 - .L_14)
.L_14:
        /*001c*/ 	.word	0x00000000
        /*0020*/ 	.short	0x0006
        /*0022*/ 	.short	0x0030
        /*0024*/ 	.byte	0x00, 0xf0, 0x11, 0x00


	//----- nvinfo : EIATTR_KPARAM_INFO
	.align		4
.L_15:
        /*0028*/ 	.byte	0x04, 0x17
        /*002a*/ 	.short	(.L_17 - .L_16)
.L_16:
        /*002c*/ 	.word	0x00000000
        /*0030*/ 	.short	0x0005
        /*0032*/ 	.short	0x0028
        /*0034*/ 	.byte	0x00, 0xf4, 0x21, 0x00


	//----- nvinfo : EIATTR_KPARAM_INFO
	.align		4
.L_17:
        /*0038*/ 	.byte	0x04, 0x17
        /*003a*/ 	.short	(.L_19 - .L_18)
.L_18:
        /*003c*/ 	.word	0x00000000
        /*0040*/ 	.short	0x0004
        /*0042*/ 	.short	0x0020
        /*0044*/ 	.byte	0x00, 0xf4, 0x21, 0x00


	//----- nvinfo : EIATTR_KPARAM_INFO
	.align		4
.L_19:
        /*0048*/ 	.byte	0x04, 0x17
        /*004a*/ 	.short	(.L_21 - .L_20)
.L_20:
        /*004c*/ 	.word	0x00000000
        /*0050*/ 	.short	0x0003
        /*0052*/ 	.short	0x0018
        /*0054*/ 	.byte	0x00, 0xf4, 0x21, 0x00


	//----- nvinfo : EIATTR_KPARAM_INFO
	.align		4
.L_21:
        /*0058*/ 	.byte	0x04, 0x17
        /*005a*/ 	.short	(.L_23 - .L_22)
.L_22:
        /*005c*/ 	.word	0x00000000
        /*0060*/ 	.short	0x0002
        /*0062*/ 	.short	0x0010
        /*0064*/ 	.byte	0x00, 0xf4, 0x21, 0x00


	//----- nvinfo : EIATTR_KPARAM_INFO
	.align		4
.L_23:
        /*0068*/ 	.byte	0x04, 0x17
        /*006a*/ 	.short	(.L_25 - .L_24)
.L_24:
        /*006c*/ 	.word	0x00000000
        /*0070*/ 	.short	0x0001
        /*0072*/ 	.short	0x0008
        /*0074*/ 	.byte	0x00, 0xf4, 0x21, 0x00


	//----- nvinfo : EIATTR_KPARAM_INFO
	.align		4
.L_25:
        /*0078*/ 	.byte	0x04, 0x17
        /*007a*/ 	.short	(.L_27 - .L_26)
.L_26:
        /*007c*/ 	.word	0x00000000
        /*0080*/ 	.short	0x0000
        /*0082*/ 	.short	0x0000
        /*0084*/ 	.byte	0x00, 0xf4, 0x21, 0x00


	//----- nvinfo : EIATTR_SPARSE_MMA_MASK
	.align		4
.L_27:
        /*0088*/ 	.byte	0x03, 0x50
        /*008a*/ 	.short	0x0000


	//----- nvinfo : EIATTR_MAXREG_COUNT
	.align		4
        /*008c*/ 	.byte	0x03, 0x1b
        /*008e*/ 	.short	0x00ff


	//----- nvinfo : EIATTR_EXIT_INSTR_OFFSETS
	.align		4
        /*0090*/ 	.byte	0x04, 0x1c
        /*0092*/ 	.short	(.L_29 - .L_28)


	//   ....[0]....
.L_28:
        /*0094*/ 	.word	0x00000ab0


	//   ....[1]....
        /*0098*/ 	.word	0x00000b90


	//----- nvinfo : EIATTR_REQNTID
	.align		4
.L_29:
        /*009c*/ 	.byte	0x04, 0x10
        /*009e*/ 	.short	(.L_31 - .L_30)
.L_30:
        /*00a0*/ 	.word	0x00000080
        /*00a4*/ 	.word	0x00000001
        /*00a8*/ 	.word	0x00000001


	//----- nvinfo : EIATTR_CBANK_PARAM_SIZE
	.align		4
.L_31:
        /*00ac*/ 	.byte	0x03, 0x19
        /*00ae*/ 	.short	0x0038


	//----- nvinfo : EIATTR_PARAM_CBANK
	.align		4
        /*00b0*/ 	.byte	0x04, 0x0a
        /*00b2*/ 	.short	(.L_33 - .L_32)
	.align		4
.L_32:
        /*00b4*/ 	.word	index@(.nv.constant0.triton_poi_fused__native_batch_norm_legit_no_training_relu_47)
        /*00b8*/ 	.short	0x0210
        /*00ba*/ 	.short	0x0038


	//----- nvinfo : EIATTR_SW_WAR
	.align		4
.L_33:
        /*00bc*/ 	.byte	0x04, 0x36
        /*00be*/ 	.short	(.L_35 - .L_34)
.L_34:
        /*00c0*/ 	.word	0x00000008
.L_35:


//--------------------- .nv.callgraph             --------------------------
	.section	.nv.callgraph,"",@"SHT_CUDA_CALLGRAPH"
	.align	4
	.sectionentsize	8
	.align		4
        /*0000*/ 	.word	0x00000000
	.align		4
        /*0004*/ 	.word	0xffffffff
	.align		4
        /*0008*/ 	.word	0x00000000
	.align		4
        /*000c*/ 	.word	0xfffffffe
	.align		4
        /*0010*/ 	.word	0x00000000
	.align		4
        /*0014*/ 	.word	0xfffffffd
	.align		4
        /*0018*/ 	.word	0x00000000
	.align		4
        /*001c*/ 	.word	0xfffffffc


//--------------------- .nv.constant4             --------------------------
	.section	.nv.constant4,"a",@progbits
	.align	8
	.align		8
.nv.constant4:
        /*0000*/ 	.dword	_$_str
	.align		8
        /*0008*/ 	.dword	_$_str_$_2


//--------------------- .text.triton_poi_fused__native_batch_norm_legit_no_training_relu_47 --------------------------
	.section	.text.triton_poi_fused__native_batch_norm_legit_no_training_relu_47,"ax",@progbits
	.sectionflags	@"SHF_BARRIERS=1"
	.align	128
        .global         triton_poi_fused__native_batch_norm_legit_no_training_relu_47
        .type           triton_poi_fused__native_batch_norm_legit_no_training_relu_47,@function
        .size           triton_poi_fused__native_batch_norm_legit_no_training_relu_47,(.L_x_1 - triton_poi_fused__native_batch_norm_legit_no_training_relu_47)
        .other          triton_poi_fused__native_batch_norm_legit_no_training_relu_47,@"STO_CUDA_ENTRY STV_DEFAULT"
triton_poi_fused__native_batch_norm_legit_no_training_relu_47:
.text.triton_poi_fused__native_batch_norm_legit_no_training_relu_47:
[----:B------:R-:W0:Y:S01]  /*0000*/  LDC R1, c[0x0][0x28] ;  /* 0x00000a00ff017b82 */ /* 0x000e220000000800 */
[----:B------:R-:W1:Y:S01]  /*0010*/  S2R R14, SR_TID.X ;  /* 0x00000000000e7919 */ /* 0x000e620000002100 */
[----:B------:R-:W-:Y:S01]  /*0020*/  CS2R R10, SRZ ;  /* 0x00000000000a7805 */ /* 0x000fe2000001ff00 */
[----:B------:R-:W-:Y:S01]  /*0030*/  ULDC.64 UR6, c[0x0][0x208] ;  /* 0x0000820000067ab9 */ /* 0x000fe20000000a00 */
[----:B------:R-:W2:Y:S01]  /*0040*/  S2R R17, SR_CTAID.Y ;  /* 0x0000000000117919 */ /* 0x000ea20000002600 */
[----:B------:R-:W3:Y:S03]  /*0050*/  S2R R0, SR_CTAID.X ;  /* 0x0000000000007919 */ /* 0x000ee60000002500 */
[----:B------:R-:W4:Y:S01]  /*0060*/  S2UR UR5, SR_CgaCtaId ;  /* 0x00000000000579c3 */ /* 0x000f220000008800 */
[----:B------:R-:W-:-:S07]  /*0070*/  UMOV UR4, 0x400 ;  /* 0x0000040000047882 */ /* 0x000fce0000000000 */
[----:B------:R-:W5:Y:S01]  /*0080*/  LDC.64 R24, c[0x0][0x218] ;  /* 0x00008600ff187b82 */ /* 0x000f620000000a00 */
[----:B-1----:R-:W-:Y:S01]  /*0090*/  IMAD.SHL.U32 R16, R14, 0x4, RZ ;  /* 0x000000040e107824 */ /* 0x002fe200078e00ff */
[----:B------:R-:W-:-:S04]  /*00a0*/  SHF.R.U32.HI R7, RZ, 0x6, R14 ;  /* 0x00000006ff077819 */ /* 0x000fc8000001160e */
[----:B------:R-:W-:Y:S01]  /*00b0*/  LOP3.LUT R2, R16, 0xfc, RZ, 0xc0, !PT ;  /* 0x000000fc10027812 */ /* 0x000fe200078ec0ff */
[----:B---3--:R-:W-:-:S03]  /*00c0*/  IMAD.SHL.U32 R15, R0, 0x4, RZ ;  /* 0x00000004000f7824 */ /* 0x008fc600078e00ff */
[----:B--2---:R-:W-:Y:S02]  /*00d0*/  PRMT R4, R2, 0x6540, R17 ;  /* 0x0000654002047816 */ /* 0x004fe40000000011 */
[----:B------:R-:W1:Y:S02]  /*00e0*/  LDC.64 R2, c[0x0][0x210] ;  /* 0x00008400ff027b82 */ /* 0x000e640000000a00 */
[C---:B------:R-:W-:Y:S01]  /*00f0*/  ISETP.GE.AND P0, PT, R4.reuse, 0x500, PT ;  /* 0x000005000400780c */ /* 0x040fe20003f06270 */
[----:B------:R-:W-:-:S05]  /*0100*/  IMAD.HI R5, R4, 0x66666667, RZ ;  /* 0x6666666704057827 */ /* 0x000fca00078e02ff */
[----:B------:R-:W-:-:S04]  /*0110*/  SHF.R.U32.HI R6, RZ, 0x1f, R5 ;  /* 0x0000001fff067819 */ /* 0x000fc80000011605 */
[----:B------:R-:W-:Y:S02]  /*0120*/  LEA.HI.SX32 R5, R5, R6, 0x19 ;  /* 0x0000000605057211 */ /* 0x000fe400078fcaff */
[----:B------:R-:W-:-:S03]  /*0130*/  SGXT.U32 R6, R7, 0x1 ;  /* 0x000000010706781a */ /* 0x000fc60000000000 */
[----:B------:R-:W-:Y:S01]  /*0140*/  IMAD R8, R5, -0x140, R4 ;  /* 0xfffffec005087824 */ /* 0x000fe200078e0204 */
[----:B------:R-:W-:-:S03]  /*0150*/  LOP3.LUT R6, R15, R6, RZ, 0xfc, !PT ;  /* 0x000000060f067212 */ /* 0x000fc600078efcff */
[----:B------:R-:W-:Y:S01]  /*0160*/  IMAD R5, R5, 0x500, R8 ;  /* 0x0000050005057824 */ /* 0x000fe200078e0208 */
[C---:B------:R-:W-:Y:S02]  /*0170*/  ISETP.LT.AND P1, PT, R6.reuse, 0x4, !P0 ;  /* 0x000000040600780c */ /* 0x040fe40004721270 */
[----:B------:R-:W-:Y:S01]  /*0180*/  CS2R R8, SRZ ;  /* 0x0000000000087805 */ /* 0x000fe2000001ff00 */
[C---:B------:R-:W-:Y:S01]  /*0190*/  IMAD R5, R6.reuse, 0x140, R5 ;  /* 0x0000014006057824 */ /* 0x040fe200078e0205 */
[----:B------:R-:W-:-:S03]  /*01a0*/  LOP3.LUT R6, R6, 0x2, RZ, 0xfc, !PT ;  /* 0x0000000206067812 */ /* 0x000fc600078efcff */
[----:B-1----:R-:W-:Y:S01]  /*01b0*/  IMAD.WIDE R12, R5, 0x4, R2 ;  /* 0x00000004050c7825 */ /* 0x002fe200078e0202 */
[----:B------:R-:W-:Y:S02]  /*01c0*/  ISETP.LT.AND P0, PT, R6, 0x4, !P0 ;  /* 0x000000040600780c */ /* 0x000fe40004701270 */
[----:B------:R-:W-:-:S03]  /*01d0*/  IADD3 R19, R5, 0x280, RZ ;  /* 0x0000028005137810 */ /* 0x000fc60007ffe0ff */
[----:B------:R1:W2:Y:S01]  /*01e0*/  @P1 LDG.E.EL.128 R8, desc[UR6][R12.64] ;  /* 0x000000060c081981 */ /* 0x0002a2000c2e1d00 */
[----:B------:R-:W-:Y:S02]  /*01f0*/  CS2R R4, SRZ ;  /* 0x0000000000047805 */ /* 0x000fe4000001ff00 */
[----:B------:R-:W-:Y:S01]  /*0200*/  CS2R R6, SRZ ;  /* 0x0000000000067805 */ /* 0x000fe2000001ff00 */
[----:B------:R-:W-:-:S05]  /*0210*/  IMAD.WIDE R18, R19, 0x4, R2 ;  /* 0x0000000413127825 */ /* 0x000fca00078e0202 */
[----:B------:R3:W2:Y:S01]  /*0220*/  @P0 LDG.E.EL.128 R4, desc[UR6][R18.64] ;  /* 0x0000000612040981 */ /* 0x0006a2000c2e1d00 */
[----:B-1----:R-:W-:Y:S01]  /*0230*/  SHF.R.U32.HI R13, RZ, 0x2, R14 ;  /* 0x00000002ff0d7819 */ /* 0x002fe2000001160e */
[----:B----4-:R-:W-:-:S03]  /*0240*/  UPRMT UR4, UR5, 0x654, UR4 ;  /* 0x0000065405047896 */ /* 0x010fc60008000004 */
[----:B------:R-:W-:Y:S01]  /*0250*/  LOP3.LUT R20, R13, 0x10, RZ, 0xc0, !PT ;  /* 0x000000100d147812 */ /* 0x000fe200078ec0ff */
[----:B------:R-:W-:Y:S01]  /*0260*/  IMAD.SHL.U32 R2, R14, 0x2, RZ ;  /* 0x000000020e027824 */ /* 0x000fe200078e00ff */
[----:B------:R-:W-:-:S03]  /*0270*/  LOP3.LUT R16, R16, 0x1fc, RZ, 0xc0, !PT ;  /* 0x000001fc10107812 */ /* 0x000fc600078ec0ff */
[----:B---3--:R-:W-:Y:S01]  /*0280*/  VIADD R19, R20, UR4 ;  /* 0x0000000414137c36 */ /* 0x008fe20008000000 */
[----:B------:R-:W-:Y:S01]  /*0290*/  LOP3.LUT R22, R2, 0xfe, RZ, 0xc0, !PT ;  /* 0x000000fe02167812 */ /* 0x000fe200078ec0ff */
[----:B------:R-:W1:Y:S03]  /*02a0*/  LDC.64 R20, c[0x0][0x228] ;  /* 0x00008a00ff147b82 */ /* 0x000e660000000a00 */
[----:B------:R-:W-:Y:S02]  /*02b0*/  LEA R28, R16, R19, 0x2 ;  /* 0x00000013101c7211 */ /* 0x000fe400078e10ff */
[----:B------:R-:W-:-:S03]  /*02c0*/  PRMT R23, R22, 0x6540, R17 ;  /* 0x0000654016177816 */ /* 0x000fc60000000011 */
[----:B------:R-:W3:Y:S02]  /*02d0*/  LDC.64 R2, c[0x0][0x220] ;  /* 0x00008800ff027b82 */ /* 0x000ee40000000a00 */
[----:B------:R-:W-:-:S05]  /*02e0*/  IMAD.HI R12, R23, 0x66666667, RZ ;  /* 0x66666667170c7827 */ /* 0x000fca00078e02ff */
[----:B------:R-:W-:-:S04]  /*02f0*/  SHF.R.U32.HI R13, RZ, 0x1f, R12 ;  /* 0x0000001fff0d7819 */ /* 0x000fc8000001160c */
[----:B------:R-:W-:Y:S02]  /*0300*/  LEA.HI.SX32 R12, R12, R13, 0x19 ;  /* 0x0000000d0c0c7211 */ /* 0x000fe400078fcaff */
[----:B------:R-:W-:Y:S02]  /*0310*/  ISETP.GE.AND P0, PT, R23, 0x500, PT ;  /* 0x000005001700780c */ /* 0x000fe40003f06270 */
[----:B------:R-:W-:Y:S01]  /*0320*/  LEA R22, R22, UR4, 0x2 ;  /* 0x0000000416167c11 */ /* 0x000fe2000f8e10ff */
[----:B------:R-:W-:-:S04]  /*0330*/  IMAD R23, R12, -0x140, R23 ;  /* 0xfffffec00c177824 */ /* 0x000fc800078e0217 */
[----:B---3--:R-:W-:Y:S01]  /*0340*/  IMAD.WIDE R26, R23, 0x4, R2 ;  /* 0x00000004171a7825 */ /* 0x008fe200078e0202 */
[----:B------:R-:W-:-:S03]  /*0350*/  CS2R R18, SRZ ;  /* 0x0000000000127805 */ /* 0x000fc6000001ff00 */
[----:B-----5:R-:W-:-:S04]  /*0360*/  IMAD.WIDE R24, R23, 0x4, R24 ;  /* 0x0000000417187825 */ /* 0x020fc800078e0218 */
[----:B-1----:R-:W-:Y:S01]  /*0370*/  IMAD.WIDE R20, R23, 0x4, R20 ;  /* 0x0000000417147825 */ /* 0x002fe200078e0214 */
[----:B--2---:R1:W-:Y:S01]  /*0380*/  STS.128 [R28], R8 ;  /* 0x000000081c007388 */ /* 0x0043e20000000c00 */
[----:B------:R-:W-:Y:S08]  /*0390*/  BAR.SYNC.DEFER_BLOCKING 0x0 ;  /* 0x0000000000007b1d */ /* 0x000ff00000010000 */
[----:B-1----:R-:W1:Y:S01]  /*03a0*/  LDC.64 R10, c[0x0][0x230] ;  /* 0x00008c00ff0a7b82 */ /* 0x002e620000000a00 */
[----:B------:R-:W-:Y:S04]  /*03b0*/  LDS.64 R12, [R22] ;  /* 0x00000000160c7984 */ /* 0x000fe80000000a00 */
[----:B------:R-:W2:Y:S03]  /*03c0*/  LDS.64 R2, [R22+0x410] ;  /* 0x0004100016027984 */ /* 0x000ea60000000a00 */
[----:B------:R-:W-:Y:S06]  /*03d0*/  BAR.SYNC.DEFER_BLOCKING 0x0 ;  /* 0x0000000000007b1d */ /* 0x000fec0000010000 */
[----:B------:R3:W-:Y:S02]  /*03e0*/  STS.128 [R28], R4 ;  /* 0x000000041c007388 */ /* 0x0007e40000000c00 */
[----:B------:R-:W-:Y:S06]  /*03f0*/  BAR.SYNC.DEFER_BLOCKING 0x0 ;  /* 0x0000000000007b1d */ /* 0x000fec0000010000 */
[----:B------:R-:W4:Y:S01]  /*0400*/  @!P0 LDG.E.EL.64 R18, desc[UR6][R26.64] ;  /* 0x000000061a128981 */ /* 0x000f22000c2e1b00 */
[----:B------:R-:W-:-:S02]  /*0410*/  CS2R R8, SRZ ;  /* 0x0000000000087805 */ /* 0x000fc4000001ff00 */
[----:B---3--:R-:W-:Y:S02]  /*0420*/  CS2R R4, SRZ ;  /* 0x0000000000047805 */ /* 0x008fe4000001ff00 */
[----:B------:R-:W-:Y:S01]  /*0430*/  CS2R R6, SRZ ;  /* 0x0000000000067805 */ /* 0x000fe2000001ff00 */
[----:B-1----:R-:W-:Y:S02]  /*0440*/  IMAD.WIDE R28, R23, 0x4, R10 ;  /* 0x00000004171c7825 */ /* 0x002fe400078e020a */
[----:B------:R-:W1:Y:S04]  /*0450*/  LDS.64 R10, [R22] ;  /* 0x00000000160a7984 */ /* 0x000e680000000a00 */
[----:B------:R-:W2:Y:S04]  /*0460*/  @!P0 LDG.E.EL.64 R8, desc[UR6][R24.64] ;  /* 0x0000000618088981 */ /* 0x000ea8000c2e1b00 */
[----:B------:R-:W3:Y:S04]  /*0470*/  @!P0 LDG.E.EL.64 R4, desc[UR6][R20.64] ;  /* 0x0000000614048981 */ /* 0x000ee8000c2e1b00 */
[----:B------:R5:W3:Y:S02]  /*0480*/  @!P0 LDG.E.EL.64 R6, desc[UR6][R28.64] ;  /* 0x000000061c068981 */ /* 0x000ae4000c2e1b00 */
[----:B0----5:R-:W-:-:S05]  /*0490*/  VIADD R29, R16, UR4 ;  /* 0x00000004101d7c36 */ /* 0x021fca0008000000 */
[----:B------:R-:W-:Y:S01]  /*04a0*/  LEA R16, R16, R29, 0x2 ;  /* 0x0000001d10107211 */ /* 0x000fe200078e10ff */
[----:B----4-:R-:W-:Y:S01]  /*04b0*/  FADD R23, R18, 0.0010000000474974513054 ;  /* 0x3a83126f12177421 */ /* 0x010fe20000000000 */
[----:B------:R-:W-:Y:S02]  /*04c0*/  FADD R24, R19, 0.0010000000474974513054 ;  /* 0x3a83126f13187421 */ /* 0x000fe40000000000 */
[----:B------:R0:W4:Y:S01]  /*04d0*/  LDS.64 R18, [R22+0x410] ;  /* 0x0004100016127984 */ /* 0x0001220000000a00 */
[----:B------:R-:W5:Y:S08]  /*04e0*/  MUFU.SQRT R26, R23 ;  /* 0x00000017001a7308 */ /* 0x000f700000002000 */
[----:B------:R-:W0:Y:S01]  /*04f0*/  MUFU.SQRT R25, R24 ;  /* 0x0000001800197308 */ /* 0x000e220000002000 */
[----:B-----5:R-:W-:-:S02]  /*0500*/  FSETP.GT.AND P0, PT, R26, 8.50705917302346158658e+37, PT ;  /* 0x7e8000001a00780b */ /* 0x020fc40003f04000 */
[----:B------:R-:W-:Y:S02]  /*0510*/  FSETP.GEU.AND P2, PT, R26, 1.175494350822287508e-38, PT ;  /* 0x008000001a00780b */ /* 0x000fe40003f4e000 */
[C---:B0-----:R-:W-:Y:S02]  /*0520*/  FSETP.GT.AND P1, PT, R25.reuse, 8.50705917302346158658e+37, PT ;  /* 0x7e8000001900780b */ /* 0x041fe40003f24000 */
[----:B------:R-:W-:-:S07]  /*0530*/  FSETP.GEU.AND P3, PT, R25, 1.175494350822287508e-38, PT ;  /* 0x008000001900780b */ /* 0x000fce0003f6e000 */
[----:B------:R-:W-:Y:S01]  /*0540*/  @P0 FMUL R26, R26, 0.25 ;  /* 0x3e8000001a1a0820 */ /* 0x000fe20000400000 */
[----:B------:R-:W-:-:S03]  /*0550*/  IMAD.SHL.U32 R23, R14, 0x8, RZ ;  /* 0x000000080e177824 */ /* 0x000fc600078e00ff */
[----:B------:R-:W-:Y:S01]  /*0560*/  @!P2 FMUL R26, R26, 16777216 ;  /* 0x4b8000001a1aa820 */ /* 0x000fe20000400000 */
[----:B------:R-:W-:-:S04]  /*0570*/  @P1 FMUL R25, R25, 0.25 ;  /* 0x3e80000019191820 */ /* 0x000fc80000400000 */
[----:B------:R-:W-:Y:S01]  /*0580*/  @!P3 FMUL R25, R25, 16777216 ;  /* 0x4b8000001919b820 */ /* 0x000fe20000400000 */
[----:B------:R-:W0:Y:S01]  /*0590*/  MUFU.RCP R20, R26 ;  /* 0x0000001a00147308 */ /* 0x000e220000001000 */
[----:B------:R-:W-:Y:S01]  /*05a0*/  IMAD.MOV.U32 R22, RZ, RZ, 0x3e800000 ;  /* 0x3e800000ff167424 */ /* 0x000fe200078e00ff */
[----:B------:R-:W-:-:S06]  /*05b0*/  LOP3.LUT R24, R23, 0x3f8, RZ, 0xc0, !PT ;  /* 0x000003f817187812 */ /* 0x000fcc00078ec0ff */
[----:B------:R-:W5:Y:S01]  /*05c0*/  MUFU.RCP R21, R25 ;  /* 0x0000001900157308 */ /* 0x000f620000001000 */
[C---:B------:R-:W-:Y:S02]  /*05d0*/  FSEL R23, R22.reuse, 1, P0 ;  /* 0x3f80000016177808 */ /* 0x040fe40000000000 */
[----:B------:R-:W-:-:S03]  /*05e0*/  FSEL R22, R22, 1, P1 ;  /* 0x3f80000016167808 */ /* 0x000fc60000800000 */
[----:B------:R-:W-:Y:S02]  /*05f0*/  @!P2 FMUL R23, R23, 16777216 ;  /* 0x4b8000001717a820 */ /* 0x000fe40000400000 */
[----:B------:R-:W-:Y:S01]  /*0600*/  @!P3 FMUL R22, R22, 16777216 ;  /* 0x4b8000001616b820 */ /* 0x000fe20000400000 */
[----:B------:R-:W-:Y:S01]  /*0610*/  LOP3.LUT R14, R14, 0x7f, RZ, 0xc0, !PT ;  /* 0x0000007f0e0e7812 */ /* 0x000fe200078ec0ff */
[----:B0-----:R-:W-:Y:S01]  /*0620*/  FMUL R20, R20, R23 ;  /* 0x0000001714147220 */ /* 0x001fe20000400000 */
[----:B------:R-:W-:Y:S01]  /*0630*/  IADD3 R27, R24, UR4, RZ ;  /* 0x00000004181b7c10 */ /* 0x000fe2000fffe0ff */
[--C-:B--2---:R-:W-:Y:S01]  /*0640*/  FADD R23, R2, -R8.reuse ;  /* 0x8000000802177221 */ /* 0x104fe20000000000 */
[----:B------:R-:W-:Y:S01]  /*0650*/  FADD R13, R13, -R9 ;  /* 0x800000090d0d7221 */ /* 0x000fe20000000000 */
[----:B-----5:R-:W-:Y:S01]  /*0660*/  FMUL R22, R21, R22 ;  /* 0x0000001615167220 */ /* 0x020fe20000400000 */
[--C-:B------:R-:W-:Y:S01]  /*0670*/  FADD R21, R12, -R8.reuse ;  /* 0x800000080c157221 */ /* 0x100fe20000000000 */
[----:B------:R-:W-:Y:S01]  /*0680*/  PRMT R17, R14, 0x6540, R17 ;  /* 0x000065400e117816 */ /* 0x000fe20000000011 */
[----:B-1----:R-:W-:Y:S01]  /*0690*/  FADD R25, R10, -R8 ;  /* 0x800000080a197221 */ /* 0x002fe20000000000 */
[----:B------:R-:W-:-:S02]  /*06a0*/  IMAD R14, R24, 0x4, R27 ;  /* 0x00000004180e7824 */ /* 0x000fc400078e021b */
[--C-:B------:R-:W-:Y:S01]  /*06b0*/  FADD R3, R3, -R9.reuse ;  /* 0x8000000903037221 */ /* 0x100fe20000000000 */
[--C-:B------:R-:W-:Y:S01]  /*06c0*/  FADD R11, R11, -R9.reuse ;  /* 0x800000090b0b7221 */ /* 0x100fe20000000000 */
[----:B------:R-:W-:Y:S01]  /*06d0*/  FMUL R10, R22, R13 ;  /* 0x0000000d160a7220 */ /* 0x000fe20000400000 */
[C---:B------:R-:W-:Y:S01]  /*06e0*/  FMUL R21, R20.reuse, R21 ;  /* 0x0000001514157220 */ /* 0x040fe20000400000 */
[----:B------:R-:W-:Y:S01]  /*06f0*/  FMUL R23, R20, R23 ;  /* 0x0000001714177220 */ /* 0x000fe20000400000 */
[----:B----4-:R-:W-:Y:S01]  /*0700*/  FADD R27, R18, -R8 ;  /* 0x80000008121b7221 */ /* 0x010fe20000000000 */
[----:B------:R-:W-:Y:S01]  /*0710*/  FADD R19, R19, -R9 ;  /* 0x8000000913137221 */ /* 0x000fe20000000000 */
[C---:B------:R-:W-:Y:S01]  /*0720*/  FMUL R2, R22.reuse, R3 ;  /* 0x0000000316027220 */ /* 0x040fe20000400000 */
[----:B------:R-:W-:Y:S01]  /*0730*/  FMUL R8, R22, R11 ;  /* 0x0000000b16087220 */ /* 0x000fe20000400000 */
[-CC-:B---3--:R-:W-:Y:S01]  /*0740*/  FFMA R21, R21, R4.reuse, R6.reuse ;  /* 0x0000000415157223 */ /* 0x188fe20000000006 */
[--C-:B------:R-:W-:Y:S01]  /*0750*/  FFMA R10, R10, R5, R7.reuse ;  /* 0x000000050a0a7223 */ /* 0x100fe20000000007 */
[-CC-:B------:R-:W-:Y:S01]  /*0760*/  FFMA R23, R23, R4.reuse, R6.reuse ;  /* 0x0000000417177223 */ /* 0x180fe20000000006 */
[----:B------:R-:W-:Y:S01]  /*0770*/  FMUL R22, R22, R19 ;  /* 0x0000001316167220 */ /* 0x000fe20000400000 */
[C---:B------:R-:W-:Y:S01]  /*0780*/  FMUL R25, R20.reuse, R25 ;  /* 0x0000001914197220 */ /* 0x040fe20000400000 */
[----:B------:R-:W-:Y:S01]  /*0790*/  FMUL R27, R20, R27 ;  /* 0x0000001b141b7220 */ /* 0x000fe20000400000 */
[-CC-:B------:R-:W-:Y:S01]  /*07a0*/  FFMA R2, R2, R5.reuse, R7.reuse ;  /* 0x0000000502027223 */ /* 0x180fe20000000007 */
[----:B------:R-:W-:Y:S01]  /*07b0*/  FSETP.GEU.AND P2, PT, R21, RZ, PT ;  /* 0x000000ff1500720b */ /* 0x000fe20003f4e000 */
[-CC-:B------:R-:W-:Y:S01]  /*07c0*/  FFMA R25, R25, R4.reuse, R6.reuse ;  /* 0x0000000419197223 */ /* 0x180fe20000000006 */
[----:B------:R-:W-:Y:S01]  /*07d0*/  FFMA R27, R27, R4, R6 ;  /* 0x000000041b1b7223 */ /* 0x000fe20000000006 */
[----:B------:R-:W-:Y:S01]  /*07e0*/  BAR.SYNC.DEFER_BLOCKING 0x0 ;  /* 0x0000000000007b1d */ /* 0x000fe20000010000 */
[----:B------:R-:W-:Y:S01]  /*07f0*/  FSETP.GEU.AND P1, PT, R10, RZ, PT ;  /* 0x000000ff0a00720b */ /* 0x000fe20003f2e000 */
[-CC-:B------:R-:W-:Y:S01]  /*0800*/  FFMA R8, R8, R5.reuse, R7.reuse ;  /* 0x0000000508087223 */ /* 0x180fe20000000007 */
[----:B------:R-:W-:Y:S01]  /*0810*/  FSETP.GEU.AND P0, PT, R23, RZ, PT ;  /* 0x000000ff1700720b */ /* 0x000fe20003f0e000 */
[----:B------:R-:W-:Y:S01]  /*0820*/  FFMA R22, R22, R5, R7 ;  /* 0x0000000516167223 */ /* 0x000fe20000000007 */
[----:B------:R-:W-:-:S02]  /*0830*/  FSEL R21, R21, RZ, P2 ;  /* 0x000000ff15157208 */ /* 0x000fc40001000000 */
[----:B------:R-:W-:Y:S02]  /*0840*/  FSEL R3, R10, RZ, P1 ;  /* 0x000000ff0a037208 */ /* 0x000fe40000800000 */
[----:B------:R-:W-:Y:S02]  /*0850*/  FSEL R23, R23, RZ, P0 ;  /* 0x000000ff17177208 */ /* 0x000fe40000000000 */
[----:B------:R-:W-:Y:S02]  /*0860*/  FSETP.GEU.AND P4, PT, R2, RZ, PT ;  /* 0x000000ff0200720b */ /* 0x000fe40003f8e000 */
[----:B------:R-:W-:Y:S02]  /*0870*/  FSETP.GEU.AND P3, PT, R25, RZ, PT ;  /* 0x000000ff1900720b */ /* 0x000fe40003f6e000 */
[----:B------:R-:W-:Y:S02]  /*0880*/  FSETP.GEU.AND P2, PT, R8, RZ, PT ;  /* 0x000000ff0800720b */ /* 0x000fe40003f4e000 */
[----:B------:R-:W-:-:S02]  /*0890*/  FSETP.GEU.AND P1, PT, R27, RZ, PT ;  /* 0x000000ff1b00720b */ /* 0x000fc40003f2e000 */
[----:B------:R-:W-:Y:S02]  /*08a0*/  FSETP.GEU.AND P0, PT, R22, RZ, PT ;  /* 0x000000ff1600720b */ /* 0x000fe40003f0e000 */
[----:B------:R-:W-:Y:S02]  /*08b0*/  FSEL R9, R2, RZ, P4 ;  /* 0x000000ff02097208 */ /* 0x000fe40002000000 */
[----:B------:R-:W-:Y:S02]  /*08c0*/  FSEL R25, R25, RZ, P3 ;  /* 0x000000ff19197208 */ /* 0x000fe40001800000 */
[----:B------:R-:W-:Y:S02]  /*08d0*/  FSEL R27, R27, RZ, P1 ;  /* 0x000000ff1b1b7208 */ /* 0x000fe40000800000 */
[----:B------:R-:W-:Y:S02]  /*08e0*/  FSEL R11, R8, RZ, P2 ;  /* 0x000000ff080b7208 */ /* 0x000fe40001000000 */
[----:B------:R-:W-:Y:S01]  /*08f0*/  FSEL R13, R22, RZ, P0 ;  /* 0x000000ff160d7208 */ /* 0x000fe20000000000 */
[----:B------:R-:W-:Y:S04]  /*0900*/  STS [R14], R21 ;  /* 0x000000150e007388 */ /* 0x000fe80000000800 */
[----:B------:R0:W-:Y:S04]  /*0910*/  STS [R14+0x14], R3 ;  /* 0x000014030e007388 */ /* 0x0001e80000000800 */
[----:B------:R-:W-:Y:S04]  /*0920*/  STS [R14+0x4], R23 ;  /* 0x000004170e007388 */ /* 0x000fe80000000800 */
[----:B------:R1:W-:Y:S04]  /*0930*/  STS [R14+0x18], R9 ;  /* 0x000018090e007388 */ /* 0x0003e80000000800 */
[----:B------:R-:W-:Y:S04]  /*0940*/  STS [R14+0x8], R25 ;  /* 0x000008190e007388 */ /* 0x000fe80000000800 */
[----:B------:R-:W-:Y:S04]  /*0950*/  STS [R14+0xc], R27 ;  /* 0x00000c1b0e007388 */ /* 0x000fe80000000800 */
[----:B------:R-:W-:Y:S04]  /*0960*/  STS [R14+0x1c], R11 ;  /* 0x00001c0b0e007388 */ /* 0x000fe80000000800 */
[----:B------:R-:W-:Y:S01]  /*0970*/  STS [R14+0x20], R13 ;  /* 0x0000200d0e007388 */ /* 0x000fe20000000800 */
[----:B------:R-:W-:Y:S01]  /*0980*/  BAR.SYNC.DEFER_BLOCKING 0x0 ;  /* 0x0000000000007b1d */ /* 0x000fe20000010000 */
[----:B------:R-:W-:-:S05]  /*0990*/  IMAD.HI R2, R17, 0x66666667, RZ ;  /* 0x6666666711027827 */ /* 0x000fca00078e02ff */
[----:B0-----:R-:W-:-:S04]  /*09a0*/  SHF.R.U32.HI R3, RZ, 0x1f, R2 ;  /* 0x0000001fff037819 */ /* 0x001fc80000011602 */
[----:B------:R-:W-:Y:S02]  /*09b0*/  LEA.HI.SX32 R8, R2, R3, 0x19 ;  /* 0x0000000302087211 */ /* 0x000fe400078fcaff */
[----:B------:R-:W0:Y:S01]  /*09c0*/  LDC.64 R2, c[0x0][0x238] ;  /* 0x00008e00ff027b82 */ /* 0x000e220000000a00 */
[----:B------:R-:W-:Y:S04]  /*09d0*/  LDS R4, [R16] ;  /* 0x0000000010047984 */ /* 0x000fe80000000800 */
[----:B------:R-:W-:Y:S04]  /*09e0*/  LDS R5, [R16+0x4] ;  /* 0x0000040010057984 */ /* 0x000fe80000000800 */
[----:B------:R-:W-:Y:S04]  /*09f0*/  LDS R6, [R16+0x8] ;  /* 0x0000080010067984 */ /* 0x000fe80000000800 */
[----:B------:R-:W2:Y:S01]  /*0a00*/  LDS R7, [R16+0xc] ;  /* 0x00000c0010077984 */ /* 0x000ea20000000800 */
[----:B-1----:R-:W-:Y:S01]  /*0a10*/  IMAD R9, R8, -0x140, R17 ;  /* 0xfffffec008097824 */ /* 0x002fe200078e0211 */
[----:B------:R-:W-:-:S03]  /*0a20*/  ISETP.GE.AND P0, PT, R15, 0x4, PT ;  /* 0x000000040f00780c */ /* 0x000fc60003f06270 */
[----:B------:R-:W-:Y:S01]  /*0a30*/  IMAD.IADD R9, R9, 0x1, R0 ;  /* 0x0000000109097824 */ /* 0x000fe200078e0200 */
[C---:B------:R-:W-:Y:S02]  /*0a40*/  ISETP.LT.AND P1, PT, R17.reuse, 0x500, !P0 ;  /* 0x000005001100780c */ /* 0x040fe40004721270 */
[----:B------:R-:W-:Y:S01]  /*0a50*/  LOP3.LUT R17, R17, 0x80, RZ, 0xfc, !PT ;  /* 0x0000008011117812 */ /* 0x000fe200078efcff */
[----:B------:R-:W-:-:S03]  /*0a60*/  IMAD R9, R8, 0x820, R9 ;  /* 0x0000082008097824 */ /* 0x000fc600078e0209 */
[----:B------:R-:W-:Y:S02]  /*0a70*/  ISETP.LT.AND P0, PT, R17, 0x500, !P0 ;  /* 0x000005001100780c */ /* 0x000fe40004701270 */
[----:B------:R-:W-:-:S05]  /*0a80*/  SHF.L.U32 R9, R9, 0x2, RZ ;  /* 0x0000000209097819 */ /* 0x000fca00000006ff */
[----:B0-----:R-:W-:-:S05]  /*0a90*/  IMAD.WIDE R8, R9, 0x4, R2 ;  /* 0x0000000409087825 */ /* 0x001fca00078e0202 */
[----:B--2---:R0:W-:Y:S02]  /*0aa0*/  @P1 STG.E.128 desc[UR6][R8.64], R4 ;  /* 0x0000000408001986 */ /* 0x0041e4000c101d06 */
[----:B0-----:R-:W-:Y:S05]  /*0ab0*/  @!P0 EXIT ;  /* 0x000000000000894d */ /* 0x001fea0003800000 */
[----:B0-----:R-:W-:Y:S01]  /*0ac0*/  LDS R4, [R16+0xa00] ;  /* 0x000a000010047984 */ /* 0x001fe20000000800 */
[----:B------:R-:W-:-:S03]  /*0ad0*/  IMAD.HI R8, R17, 0x66666667, RZ ;  /* 0x6666666711087827 */ /* 0x000fc600078e02ff */
[----:B------:R-:W-:Y:S02]  /*0ae0*/  LDS R5, [R16+0xa04] ;  /* 0x000a040010057984 */ /* 0x000fe40000000800 */
[----:B------:R-:W-:Y:S02]  /*0af0*/  SHF.R.U32.HI R9, RZ, 0x1f, R8 ;  /* 0x0000001fff097819 */ /* 0x000fe40000011608 */
[----:B------:R-:W-:Y:S02]  /*0b00*/  LDS R6, [R16+0xa08] ;  /* 0x000a080010067984 */ /* 0x000fe40000000800 */
[----:B------:R-:W-:Y:S02]  /*0b10*/  LEA.HI.SX32 R8, R8, R9, 0x19 ;  /* 0x0000000908087211 */ /* 0x000fe400078fcaff */
[----:B------:R-:W0:Y:S03]  /*0b20*/  LDS R7, [R16+0xa0c] ;  /* 0x000a0c0010077984 */ /* 0x000e260000000800 */
[----:B------:R-:W-:-:S04]  /*0b30*/  IMAD R17, R8, -0x140, R17 ;  /* 0xfffffec008117824 */ /* 0x000fc800078e0211 */
[----:B------:R-:W-:-:S04]  /*0b40*/  IMAD.IADD R17, R17, 0x1, R0 ;  /* 0x0000000111117824 */ /* 0x000fc800078e0200 */
[----:B------:R-:W-:-:S05]  /*0b50*/  IMAD R9, R8, 0x820, R17 ;  /* 0x0000082008097824 */ /* 0x000fca00078e0211 */
[----:B------:R-:W-:-:S05]  /*0b60*/  SHF.L.U32 R9, R9, 0x2, RZ ;  /* 0x0000000209097819 */ /* 0x000fca00000006ff */
[----:B------:R-:W-:-:S05]  /*0b70*/  IMAD.WIDE R2, R9, 0x4, R2 ;  /* 0x0000000409027825 */ /* 0x000fca00078e0202 */
[----:B0-----:R-:W-:Y:S01]  /*0b80*/  STG.E.128 desc[UR6][R2.64], R4 ;  /* 0x0000000402007986 */ /* 0x001fe2000c101d06 */
[----:B------:R-:W-:Y:S05]  /*0b90*/  EXIT ;  /* 0x000000000000794d */ /* 0x000fea0003800000 */
.L_x_0:
[----:B------:R-:W-:-:S00]  /*0ba0*/  BRA `(.L_x_0) ;  /* 0xfffffffc00fc7947 */ /* 0x000fc0000383ffff */
[----:B------:R-:W-:-:S00]  /*0bb0*/  NOP ;  /* 0x0000000000007918 */ /* 0x000fc00000000000 */
        /* <DEDUP_REMOVED lines=12> */
.L_x_1:


//--------------------- .nv.global.init           --------------------------
	.section	.nv.global.init,"aw",@progbits
.nv.global.init:
	.type		_$_str,@object
	.size		_$_str,(_$_str_$_2 - _$_str)
_$_str:
        /*0000*/ 	.byte	0x5f, 0x5f, 0x43, 0x55, 0x44, 0x41, 0x5f, 0x46, 0x54, 0x5a, 0x00
	.type		_$_str_$_2,@object
	.size		_$_str_$_2,(.L_1 - _$_str_$_2)
_$_str_$_2:
        /*000b*/ 	.byte	0x5f, 0x5f, 0x43, 0x55, 0x44, 0x41, 0x5f, 0x50, 0x52, 0x45, 0x43, 0x5f, 0x53, 0x51, 0x52, 0x54
        /*001b*/ 	.byte	0x00
.L_1:


//--------------------- .nv.shared.triton_poi_fused__native_batch_norm_legit_no_training_relu_47 --------------------------
	.section	.nv.shared.triton_poi_fused__native_batch_norm_legit_no_training_relu_47,"aw",@nobits
	.sectionflags	@""
	.align	16
	.zero		1024


//--------------------- .nv.constant0.triton_poi_fused__native_batch_norm_legit_no_training_relu_47 --------------------------
	.section	.nv.constant0.triton_poi_fused__native_batch_norm_legit_no_training_relu_47,"a",@progbits
	.sectionflags	@""
	.align	4
.nv.constant0.triton_poi_fused__native_batch_norm_legit_no_training_relu_47:
	.zero		584
